//
// Generated by NVIDIA NVVM Compiler
//
// Compiler Build ID: CL-36424714
// Cuda compilation tools, release 13.0, V13.0.88
// Based on NVVM 20.0.0
//

.version 9.0
.target sm_100
.address_size 64

	// .globl	_Z10InitMatrixPj

.visible .entry _Z10InitMatrixPj(
	.param .u64 .ptr .align 1 _Z10InitMatrixPj_param_0
)
{
	.reg .b32 	%r<5>;
	.reg .b64 	%rd<5>;

	ld.param.u64 	%rd1, [_Z10InitMatrixPj_param_0];
	cvta.to.global.u64 	%rd2, %rd1;
	mov.u32 	%r1, %ctaid.x;
	mov.u32 	%r2, %ntid.x;
	mov.u32 	%r3, %tid.x;
	mad.lo.s32 	%r4, %r1, %r2, %r3;
	mul.wide.u32 	%rd3, %r4, 4;
	add.s64 	%rd4, %rd2, %rd3;
	st.global.u32 	[%rd4], %r4;
	ret;

}
	// .globl	_Z6squarePjS_j
.visible .entry _Z6squarePjS_j(
	.param .u64 .ptr .align 1 _Z6squarePjS_j_param_0,
	.param .u64 .ptr .align 1 _Z6squarePjS_j_param_1,
	.param .u32 _Z6squarePjS_j_param_2
)
{
	.reg .pred 	%p<5>;
	.reg .b32 	%r<61>;
	.reg .b64 	%rd<27>;

	ld.param.u64 	%rd3, [_Z6squarePjS_j_param_0];
	ld.param.u64 	%rd4, [_Z6squarePjS_j_param_1];
	ld.param.u32 	%r23, [_Z6squarePjS_j_param_2];
	cvta.to.global.u64 	%rd5, %rd4;
	cvta.to.global.u64 	%rd1, %rd3;
	mov.u32 	%r25, %ctaid.x;
	mov.u32 	%r26, %ntid.x;
	mov.u32 	%r27, %tid.x;
	mad.lo.s32 	%r28, %r25, %r26, %r27;
	rem.u32 	%r1, %r28, %r23;
	sub.s32 	%r2, %r28, %r1;
	mul.wide.u32 	%rd6, %r28, 4;
	add.s64 	%rd2, %rd5, %rd6;
	ld.global.u32 	%r56, [%rd2];
	max.u32 	%r4, %r23, 1;
	and.b32  	%r5, %r4, 3;
	setp.lt.u32 	%p1, %r23, 4;
	mov.b32 	%r60, 0;
	@%p1 bra 	$L__BB1_3;
	and.b32  	%r60, %r4, -4;
	neg.s32 	%r53, %r60;
	mov.b32 	%r55, 0;
$L__BB1_2:
	add.s32 	%r30, %r2, %r55;
	mul.wide.u32 	%rd7, %r30, 4;
	add.s64 	%rd8, %rd1, %rd7;
	ld.global.u32 	%r31, [%rd8];
	mad.lo.s32 	%r32, %r55, %r23, %r1;
	mul.wide.u32 	%rd9, %r32, 4;
	add.s64 	%rd10, %rd1, %rd9;
	ld.global.u32 	%r33, [%rd10];
	mad.lo.s32 	%r34, %r33, %r31, %r56;
	st.global.u32 	[%rd2], %r34;
	add.s32 	%r35, %r30, 1;
	mul.wide.u32 	%rd11, %r35, 4;
	add.s64 	%rd12, %rd1, %rd11;
	ld.global.u32 	%r36, [%rd12];
	add.s32 	%r37, %r32, %r23;
	mul.wide.u32 	%rd13, %r37, 4;
	add.s64 	%rd14, %rd1, %rd13;
	ld.global.u32 	%r38, [%rd14];
	mad.lo.s32 	%r39, %r38, %r36, %r34;
	st.global.u32 	[%rd2], %r39;
	add.s32 	%r40, %r30, 2;
	mul.wide.u32 	%rd15, %r40, 4;
	add.s64 	%rd16, %rd1, %rd15;
	ld.global.u32 	%r41, [%rd16];
	add.s32 	%r42, %r37, %r23;
	mul.wide.u32 	%rd17, %r42, 4;
	add.s64 	%rd18, %rd1, %rd17;
	ld.global.u32 	%r43, [%rd18];
	mad.lo.s32 	%r44, %r43, %r41, %r39;
	st.global.u32 	[%rd2], %r44;
	add.s32 	%r45, %r30, 3;
	mul.wide.u32 	%rd19, %r45, 4;
	add.s64 	%rd20, %rd1, %rd19;
	ld.global.u32 	%r46, [%rd20];
	add.s32 	%r47, %r42, %r23;
	mul.wide.u32 	%rd21, %r47, 4;
	add.s64 	%rd22, %rd1, %rd21;
	ld.global.u32 	%r48, [%rd22];
	mad.lo.s32 	%r56, %r48, %r46, %r44;
	st.global.u32 	[%rd2], %r56;
	add.s32 	%r55, %r55, 4;
	add.s32 	%r53, %r53, 4;
	setp.ne.s32 	%p2, %r53, 0;
	@%p2 bra 	$L__BB1_2;
$L__BB1_3:
	setp.eq.s32 	%p3, %r5, 0;
	@%p3 bra 	$L__BB1_6;
	neg.s32 	%r58, %r5;
$L__BB1_5:
	.pragma "nounroll";
	add.s32 	%r49, %r2, %r60;
	mul.wide.u32 	%rd23, %r49, 4;
	add.s64 	%rd24, %rd1, %rd23;
	ld.global.u32 	%r50, [%rd24];
	mad.lo.s32 	%r51, %r60, %r23, %r1;
	mul.wide.u32 	%rd25, %r51, 4;
	add.s64 	%rd26, %rd1, %rd25;
	ld.global.u32 	%r52, [%rd26];
	mad.lo.s32 	%r56, %r52, %r50, %r56;
	st.global.u32 	[%rd2], %r56;
	add.s32 	%r60, %r60, 1;
	add.s32 	%r58, %r58, 1;
	setp.ne.s32 	%p4, %r58, 0;
	@%p4 bra 	$L__BB1_5;
$L__BB1_6:
	ret;

}


// ===== COMPILED SASS (sm_100) =====

	.target	sm_100

	.elftype	@"ET_EXEC"


//--------------------- .note.nv.tkinfo           --------------------------
	.section	.note.nv.tkinfo,"",@"SHT_NOTE"
	.sectionflags	@"SHF_NOTE_NV_TKINFO"
	.tkinfo
        /*0018*/ 	.word	0x00000002
        /*0030*/ 	.string	""
        /*0030*/ 	.string	"ptxas"
        /*0030*/ 	.string	"Cuda compilation tools, release 13.0, V13.0.88"
        /*0030*/ 	.string	"Build cuda_13.0.r13.0/compiler.36424714_0"
        /*0030*/ 	.string	"-arch sm_100 -m 64 "



//--------------------- .note.nv.cuinfo           --------------------------
	.section	.note.nv.cuinfo,"",@"SHT_NOTE"
	.sectionflags	@"SHF_NOTE_NV_CUINFO"
        /*0018*/ 	.short	0x0002
        /*001a*/ 	.short	0x0064
        /*001c*/ 	.short	0x0082
	.zero		2


//--------------------- .nv.info                  --------------------------
	.section	.nv.info,"",@"SHT_CUDA_INFO"
	.align	4


	//----- nvinfo : EIATTR_REGCOUNT
	.align		4
        /*0000*/ 	.byte	0x04, 0x2f
        /*0002*/ 	.short	(.L_1 - .L_0)
	.align		4
.L_0:
        /*0004*/ 	.word	index@(_Z10InitMatrixPj)
        /*0008*/ 	.word	0x00000008


	//----- nvinfo : EIATTR_FRAME_SIZE
	.align		4
.L_1:
        /*000c*/ 	.byte	0x04, 0x11
        /*000e*/ 	.short	(.L_3 - .L_2)
	.align		4
.L_2:
        /*0010*/ 	.word	index@(_Z10InitMatrixPj)
        /*0014*/ 	.word	0x00000000


	//----- nvinfo : EIATTR_REGCOUNT
	.align		4
.L_3:
        /*0018*/ 	.byte	0x04, 0x2f
        /*001a*/ 	.short	(.L_5 - .L_4)
	.align		4
.L_4:
        /*001c*/ 	.word	index@(_Z6squarePjS_j)
        /*0020*/ 	.word	0x00000020


	//----- nvinfo : EIATTR_FRAME_SIZE
	.align		4
.L_5:
        /*0024*/ 	.byte	0x04, 0x11
        /*0026*/ 	.short	(.L_7 - .L_6)
	.align		4
.L_6:
        /*0028*/ 	.word	index@(_Z6squarePjS_j)
        /*002c*/ 	.word	0x00000000


	//----- nvinfo : EIATTR_MIN_STACK_SIZE
	.align		4
.L_7:
        /*0030*/ 	.byte	0x04, 0x12
        /*0032*/ 	.short	(.L_9 - .L_8)
	.align		4
.L_8:
        /*0034*/ 	.word	index@(_Z6squarePjS_j)
        /*0038*/ 	.word	0x00000000


	//----- nvinfo : EIATTR_MIN_STACK_SIZE
	.align		4
.L_9:
        /*003c*/ 	.byte	0x04, 0x12
        /*003e*/ 	.short	(.L_11 - .L_10)
	.align		4
.L_10:
        /*0040*/ 	.word	index@(_Z10InitMatrixPj)
        /*0044*/ 	.word	0x00000000
.L_11:


//--------------------- .nv.compat                --------------------------
	.section	.nv.compat,"",@"SHT_CUDA_COMPAT_INFO"
	.align	4
        /*0000*/ 	.byte	0x02, 0x09, 0x00, 0x00, 0x02, 0x02, 0x01, 0x00, 0x02, 0x05, 0x05, 0x00, 0x03, 0x07, 0x01, 0x01
        /*0010*/ 	.byte	0x02, 0x03, 0x00, 0x00, 0x02, 0x06, 0x01, 0x00, 0x04, 0x0b, 0x08, 0x00, 0x09, 0x00, 0x00, 0x00
        /*0020*/ 	.byte	0x00, 0x00, 0x00, 0x00


//--------------------- .nv.info._Z6squarePjS_j   --------------------------
	.section	.nv.info._Z6squarePjS_j,"",@"SHT_CUDA_INFO"
	.sectionflags	@""
	.align	4


	//----- nvinfo : EIATTR_CUDA_API_VERSION
	.align		4
        /*0000*/ 	.byte	0x04, 0x37
        /*0002*/ 	.short	(.L_13 - .L_12)
.L_12:
        /*0004*/ 	.word	0x00000082


	//----- nvinfo : EIATTR_KPARAM_INFO
	.align		4
.L_13:
        /*0008*/ 	.byte	0x04, 0x17
        /*000a*/ 	.short	(.L_15 - .L_14)
.L_14:
        /*000c*/ 	.word	0x00000000
        /*0010*/ 	.short	0x0002
        /*0012*/ 	.short	0x0010
        /*0014*/ 	.byte	0x00, 0xf0, 0x11, 0x00


	//----- nvinfo : EIATTR_KPARAM_INFO
	.align		4
.L_15:
        /*0018*/ 	.byte	0x04, 0x17
        /*001a*/ 	.short	(.L_17 - .L_16)
.L_16:
        /*001c*/ 	.word	0x00000000
        /*0020*/ 	.short	0x0001
        /*0022*/ 	.short	0x0008
        /*0024*/ 	.byte	0x00, 0xf5, 0x21, 0x00


	//----- nvinfo : EIATTR_KPARAM_INFO
	.align		4
.L_17:
        /*0028*/ 	.byte	0x04, 0x17
        /*002a*/ 	.short	(.L_19 - .L_18)
.L_18:
        /*002c*/ 	.word	0x00000000
        /*0030*/ 	.short	0x0000
        /*0032*/ 	.short	0x0000
        /*0034*/ 	.byte	0x00, 0xf5, 0x21, 0x00


	//----- nvinfo : EIATTR_SPARSE_MMA_MASK
	.align		4
.L_19:
        /*0038*/ 	.byte	0x03, 0x50
        /*003a*/ 	.short	0x0000


	//----- nvinfo : EIATTR_MAXREG_COUNT
	.align		4
        /*003c*/ 	.byte	0x03, 0x1b
        /*003e*/ 	.short	0x00ff


	//----- nvinfo : EIATTR_MERCURY_ISA_VERSION
	.align		4
        /*0040*/ 	.byte	0x03, 0x5f
        /*0042*/ 	.short	0x0101


	//----- nvinfo : EIATTR_VRC_CTA_INIT_COUNT
	.align		4
        /*0044*/ 	.byte	0x02, 0x4a
	.zero		1
	.zero		1


	//----- nvinfo : EIATTR_EXIT_INSTR_OFFSETS
	.align		4
        /*0048*/ 	.byte	0x04, 0x1c
        /*004a*/ 	.short	(.L_21 - .L_20)


	//   ....[0]....
.L_20:
        /*004c*/ 	.word	0x00001250


	//   ....[1]....
        /*0050*/ 	.word	0x00001340


	//----- nvinfo : EIATTR_CBANK_PARAM_SIZE
	.align		4
.L_21:
        /*0054*/ 	.byte	0x03, 0x19
        /*0056*/ 	.short	0x0014


	//----- nvinfo : EIATTR_PARAM_CBANK
	.align		4
        /*0058*/ 	.byte	0x04, 0x0a
        /*005a*/ 	.short	(.L_23 - .L_22)
	.align		4
.L_22:
        /*005c*/ 	.word	index@(.nv.constant0._Z6squarePjS_j)
        /*0060*/ 	.short	0x0380
        /*0062*/ 	.short	0x0014


	//----- nvinfo : EIATTR_SW_WAR
	.align		4
.L_23:
        /*0064*/ 	.byte	0x04, 0x36
        /*0066*/ 	.short	(.L_25 - .L_24)
.L_24:
        /*0068*/ 	.word	0x00000008
.L_25:


//--------------------- .nv.info._Z10InitMatrixPj --------------------------
	.section	.nv.info._Z10InitMatrixPj,"",@"SHT_CUDA_INFO"
	.sectionflags	@""
	.align	4


	//----- nvinfo : EIATTR_CUDA_API_VERSION
	.align		4
        /*0000*/ 	.byte	0x04, 0x37
        /*0002*/ 	.short	(.L_27 - .L_26)
.L_26:
        /*0004*/ 	.word	0x00000082


	//----- nvinfo : EIATTR_KPARAM_INFO
	.align		4
.L_27:
        /*0008*/ 	.byte	0x04, 0x17
        /*000a*/ 	.short	(.L_29 - .L_28)
.L_28:
        /*000c*/ 	.word	0x00000000
        /*0010*/ 	.short	0x0000
        /*0012*/ 	.short	0x0000
        /*0014*/ 	.byte	0x00, 0xf5, 0x21, 0x00


	//----- nvinfo : EIATTR_SPARSE_MMA_MASK
	.align		4
.L_29:
        /*0018*/ 	.byte	0x03, 0x50
        /*001a*/ 	.short	0x0000


	//----- nvinfo : EIATTR_MAXREG_COUNT
	.align		4
        /*001c*/ 	.byte	0x03, 0x1b
        /*001e*/ 	.short	0x00ff


	//----- nvinfo : EIATTR_MERCURY_ISA_VERSION
	.align		4
        /*0020*/ 	.byte	0x03, 0x5f
        /*0022*/ 	.short	0x0101


	//----- nvinfo : EIATTR_VRC_CTA_INIT_COUNT
	.align		4
        /*0024*/ 	.byte	0x02, 0x4a
	.zero		1
	.zero		1


	//----- nvinfo : EIATTR_EXIT_INSTR_OFFSETS
	.align		4
        /*0028*/ 	.byte	0x04, 0x1c
        /*002a*/ 	.short	(.L_31 - .L_30)


	//   ....[0]....
.L_30:
        /*002c*/ 	.word	0x00000090


	//----- nvinfo : EIATTR_CBANK_PARAM_SIZE
	.align		4
.L_31:
        /*0030*/ 	.byte	0x03, 0x19
        /*0032*/ 	.short	0x0008


	//----- nvinfo : EIATTR_PARAM_CBANK
	.align		4
        /*0034*/ 	.byte	0x04, 0x0a
        /*0036*/ 	.short	(.L_33 - .L_32)
	.align		4
.L_32:
        /*0038*/ 	.word	index@(.nv.constant0._Z10InitMatrixPj)
        /*003c*/ 	.short	0x0380
        /*003e*/ 	.short	0x0008


	//----- nvinfo : EIATTR_SW_WAR
	.align		4
.L_33:
        /*0040*/ 	.byte	0x04, 0x36
        /*0042*/ 	.short	(.L_35 - .L_34)
.L_34:
        /*0044*/ 	.word	0x00000008
.L_35:


//--------------------- .nv.callgraph             --------------------------
	.section	.nv.callgraph,"",@"SHT_CUDA_CALLGRAPH"
	.align	4
	.sectionentsize	8
	.align		4
        /*0000*/ 	.word	0x00000000
	.align		4
        /*0004*/ 	.word	0xffffffff
	.align		4
        /*0008*/ 	.word	0x00000000
	.align		4
        /*000c*/ 	.word	0xfffffffe
	.align		4
        /*0010*/ 	.word	0x00000000
	.align		4
        /*0014*/ 	.word	0xfffffffd
	.align		4
        /*0018*/ 	.word	0x00000000
	.align		4
        /*001c*/ 	.word	0xfffffffc


//--------------------- .text._Z6squarePjS_j      --------------------------
	.section	.text._Z6squarePjS_j,"ax",@progbits
	.align	128
        .global         _Z6squarePjS_j
        .type           _Z6squarePjS_j,@function
        .size           _Z6squarePjS_j,(.L_x_8 - _Z6squarePjS_j)
        .other          _Z6squarePjS_j,@"STO_CUDA_ENTRY STV_DEFAULT"
_Z6squarePjS_j:
.text._Z6squarePjS_j:
[----:B------:R-:W-:Y:S01]  /*0000*/  LDC R1, c[0x0][0x37c] ;  /* 0x0000df00ff017b82 */ /* 0x000fe20000000800 */
[----:B------:R-:W0:Y:S07]  /*0010*/  S2R R0, SR_TID.X ;  /* 0x0000000000007919 */ /* 0x000e2e0000002100 */
[----:B------:R-:W0:Y:S01]  /*0020*/  S2UR UR4, SR_CTAID.X ;  /* 0x00000000000479c3 */ /* 0x000e220000002500 */
[----:B------:R-:W1:Y:S01]  /*0030*/  LDCU.64 UR8, c[0x0][0x358] ;  /* 0x00006b00ff0877ac */ /* 0x000e620008000a00 */
[----:B------:R-:W2:Y:S06]  /*0040*/  LDCU UR7, c[0x0][0x390] ;  /* 0x00007200ff0777ac */ /* 0x000eac0008000800 */
[----:B------:R-:W0:Y:S08]  /*0050*/  LDC R9, c[0x0][0x360] ;  /* 0x0000d800ff097b82 */ /* 0x000e300000000800 */
[----:B------:R-:W3:Y:S01]  /*0060*/  LDC.64 R2, c[0x0][0x388] ;  /* 0x0000e200ff027b82 */ /* 0x000ee20000000a00 */
[----:B0-----:R-:W-:-:S04]  /*0070*/  IMAD R9, R9, UR4, R0 ;  /* 0x0000000409097c24 */ /* 0x001fc8000f8e0200 */
[----:B---3--:R-:W-:-:S05]  /*0080*/  IMAD.WIDE.U32 R2, R9, 0x4, R2 ;  /* 0x0000000409027825 */ /* 0x008fca00078e0002 */
[----:B-1----:R0:W5:Y:S01]  /*0090*/  LDG.E R15, desc[UR8][R2.64] ;  /* 0x00000008020f7981 */ /* 0x002162000c1e1900 */
[----:B--2---:R-:W1:Y:S01]  /*00a0*/  I2F.U32.RP R6, UR7 ;  /* 0x0000000700067d06 */ /* 0x004e620008209000 */
[----:B------:R-:W-:Y:S01]  /*00b0*/  ISETP.NE.U32.AND P1, PT, RZ, UR7, PT ;  /* 0x00000007ff007c0c */ /* 0x000fe2000bf25070 */
[----:B------:R-:W-:-:S04]  /*00c0*/  UISETP.LT.U32.AND UP0, UPT, UR7, 0x1, UPT ;  /* 0x000000010700788c */ /* 0x000fc8000bf01070 */
[----:B------:R-:W-:Y:S02]  /*00d0*/  USEL UR4, UR7, 0x1, !UP0 ;  /* 0x0000000107047887 */ /* 0x000fe4000c000000 */
[----:B------:R-:W-:Y:S02]  /*00e0*/  UISETP.GE.U32.AND UP0, UPT, UR7, 0x4, UPT ;  /* 0x000000040700788c */ /* 0x000fe4000bf06070 */
[----:B------:R-:W-:Y:S01]  /*00f0*/  ULOP3.LUT UR5, UR4, 0x3, URZ, 0xc0, !UPT ;  /* 0x0000000304057892 */ /* 0x000fe2000f8ec0ff */
[----:B-1----:R-:W1:Y:S02]  /*0100*/  MUFU.RCP R6, R6 ;  /* 0x0000000600067308 */ /* 0x002e640000001000 */
[----:B-1----:R-:W-:-:S06]  /*0110*/  IADD3 R4, PT, PT, R6, 0xffffffe, RZ ;  /* 0x0ffffffe06047810 */ /* 0x002fcc0007ffe0ff */
[----:B------:R1:W2:Y:S02]  /*0120*/  F2I.FTZ.U32.TRUNC.NTZ R5, R4 ;  /* 0x0000000400057305 */ /* 0x0002a4000021f000 */
[----:B-1----:R-:W-:Y:S01]  /*0130*/  HFMA2 R4, -RZ, RZ, 0, 0 ;  /* 0x00000000ff047431 */ /* 0x002fe200000001ff */
[----:B--2---:R-:W-:-:S05]  /*0140*/  IADD3 R7, PT, PT, RZ, -R5, RZ ;  /* 0x80000005ff077210 */ /* 0x004fca0007ffe0ff */
[----:B------:R-:W-:-:S04]  /*0150*/  IMAD R7, R7, UR7, RZ ;  /* 0x0000000707077c24 */ /* 0x000fc8000f8e02ff */
[----:B------:R-:W-:Y:S01]  /*0160*/  IMAD.HI.U32 R0, R5, R7, R4 ;  /* 0x0000000705007227 */ /* 0x000fe200078e0004 */
[----:B------:R-:W-:-:S05]  /*0170*/  MOV R7, RZ ;  /* 0x000000ff00077202 */ /* 0x000fca0000000f00 */
[----:B------:R-:W-:-:S05]  /*0180*/  IMAD.HI.U32 R0, R0, R9, RZ ;  /* 0x0000000900007227 */ /* 0x000fca00078e00ff */
[----:B------:R-:W-:-:S05]  /*0190*/  IADD3 R0, PT, PT, -R0, RZ, RZ ;  /* 0x000000ff00007210 */ /* 0x000fca0007ffe1ff */
[----:B------:R-:W-:-:S05]  /*01a0*/  IMAD R0, R0, UR7, R9 ;  /* 0x0000000700007c24 */ /* 0x000fca000f8e0209 */
[----:B------:R-:W-:-:S13]  /*01b0*/  ISETP.GE.U32.AND P0, PT, R0, UR7, PT ;  /* 0x0000000700007c0c */ /* 0x000fda000bf06070 */
[----:B------:R-:W-:-:S04]  /*01c0*/  @P0 IADD3 R0, PT, PT, R0, -UR7, RZ ;  /* 0x8000000700000c10 */ /* 0x000fc8000fffe0ff */
[----:B------:R-:W-:-:S13]  /*01d0*/  ISETP.GE.U32.AND P0, PT, R0, UR7, PT ;  /* 0x0000000700007c0c */ /* 0x000fda000bf06070 */
[----:B------:R-:W-:Y:S02]  /*01e0*/  @P0 IADD3 R0, PT, PT, R0, -UR7, RZ ;  /* 0x8000000700000c10 */ /* 0x000fe4000fffe0ff */
[----:B------:R-:W-:-:S04]  /*01f0*/  @!P1 LOP3.LUT R0, RZ, UR7, RZ, 0x33, !PT ;  /* 0x00000007ff009c12 */ /* 0x000fc8000f8e33ff */
[----:B------:R-:W-:Y:S01]  /*0200*/  IADD3 R6, PT, PT, R9, -R0, RZ ;  /* 0x8000000009067210 */ /* 0x000fe20007ffe0ff */
[----:B0-----:R-:W-:Y:S06]  /*0210*/  BRA.U !UP0, `(.L_x_0) ;  /* 0x0000001108087547 */ /* 0x001fec000b800000 */
[----:B------:R-:W0:Y:S01]  /*0220*/  LDC.64 R4, c[0x0][0x380] ;  /* 0x0000e000ff047b82 */ /* 0x000e220000000a00 */
[----:B------:R-:W-:Y:S01]  /*0230*/  ULOP3.LUT UR4, UR4, 0xfffffffc, URZ, 0xc0, !UPT ;  /* 0xfffffffc04047892 */ /* 0x000fe2000f8ec0ff */
[----:B------:R-:W-:-:S03]  /*0240*/  MOV R11, RZ ;  /* 0x000000ff000b7202 */ /* 0x000fc60000000f00 */
[----:B------:R-:W-:Y:S02]  /*0250*/  UIADD3 UR6, UPT, UPT, -UR4, URZ, URZ ;  /* 0x000000ff04067290 */ /* 0x000fe4000fffe1ff */
[----:B------:R-:W-:Y:S02]  /*0260*/  MOV R7, UR4 ;  /* 0x0000000400077c02 */ /* 0x000fe40008000f00 */
[----:B------:R-:W-:-:S09]  /*0270*/  UISETP.GE.AND UP0, UPT, UR6, URZ, UPT ;  /* 0x000000ff0600728c */ /* 0x000fd2000bf06270 */
[----:B------:R-:W-:Y:S05]  /*0280*/  BRA.U UP0, `(.L_x_1) ;  /* 0x0000000d005c7547 */ /* 0x000fea000b800000 */
[----:B------:R-:W-:Y:S02]  /*0290*/  UIADD3 UR4, UPT, UPT, -UR6, URZ, URZ ;  /* 0x000000ff06047290 */ /* 0x000fe4000fffe1ff */
[----:B------:R-:W-:Y:S02]  /*02a0*/  UPLOP3.LUT UP0, UPT, UPT, UPT, UPT, 0x80, 0x8 ;  /* 0x000000000008789c */ /* 0x000fe40003f0f070 */
[----:B------:R-:W-:-:S09]  /*02b0*/  UISETP.GT.AND UP1, UPT, UR4, 0xc, UPT ;  /* 0x0000000c0400788c */ /* 0x000fd2000bf24270 */
[----:B------:R-:W-:Y:S05]  /*02c0*/  BRA.U !UP1, `(.L_x_2) ;  /* 0x0000000909247547 */ /* 0x000fea000b800000 */
[----:B------:R-:W-:-:S11]  /*02d0*/  UPLOP3.LUT UP0, UPT, UPT, UPT, UPT, 0x40, 0x4 ;  /* 0x000000000004789c */ /* 0x000fd60003f0e870 */
.L_x_3:
[----:B-1----:R-:W1:Y:S01]  /*02e0*/  LDC.64 R8, c[0x0][0x380] ;  /* 0x0000e000ff087b82 */ /* 0x002e620000000a00 */
[----:B------:R-:W-:Y:S01]  /*02f0*/  IADD3 R13, PT, PT, R6, R11, RZ ;  /* 0x0000000b060d7210 */ /* 0x000fe20007ffe0ff */
[----:B------:R-:W-:-:S04]  /*0300*/  IMAD R21, R11, UR7, R0 ;  /* 0x000000070b157c24 */ /* 0x000fc8000f8e0200 */
[----:B-1----:R-:W-:-:S04]  /*0310*/  IMAD.WIDE.U32 R16, R13, 0x4, R8 ;  /* 0x000000040d107825 */ /* 0x002fc800078e0008 */
[----:B------:R-:W-:Y:S02]  /*0320*/  IMAD.WIDE.U32 R18, R21, 0x4, R8 ;  /* 0x0000000415127825 */ /* 0x000fe400078e0008 */
[----:B------:R-:W2:Y:S04]  /*0330*/  LDG.E R16, desc[UR8][R16.64] ;  /* 0x0000000810107981 */ /* 0x000ea8000c1e1900 */
[----:B------:R-:W2:Y:S01]  /*0340*/  LDG.E R18, desc[UR8][R18.64] ;  /* 0x0000000812127981 */ /* 0x000ea2000c1e1900 */
[----:B------:R-:W-:Y:S02]  /*0350*/  IADD3 R25, PT, PT, R13, 0x1, RZ ;  /* 0x000000010d197810 */ /* 0x000fe40007ffe0ff */
[----:B------:R-:W-:-:S05]  /*0360*/  IADD3 R27, PT, PT, R21, UR7, RZ ;  /* 0x00000007151b7c10 */ /* 0x000fca000fffe0ff */
[----:B------:R-:W-:-:S04]  /*0370*/  IMAD.WIDE.U32 R20, R27, 0x4, R8 ;  /* 0x000000041b147825 */ /* 0x000fc800078e0008 */
[----:B--2--5:R-:W-:Y:S02]  /*0380*/  IMAD R23, R16, R18, R15 ;  /* 0x0000001210177224 */ /* 0x024fe400078e020f */
[----:B------:R-:W-:-:S03]  /*0390*/  IMAD.WIDE.U32 R14, R25, 0x4, R8 ;  /* 0x00000004190e7825 */ /* 0x000fc600078e0008 */
[----:B------:R1:W-:Y:S04]  /*03a0*/  STG.E desc[UR8][R2.64], R23 ;  /* 0x0000001702007986 */ /* 0x0003e8000c101908 */
[----:B------:R-:W2:Y:S04]  /*03b0*/  LDG.E R14, desc[UR8][R14.64] ;  /* 0x000000080e0e7981 */ /* 0x000ea8000c1e1900 */
[----:B------:R-:W2:Y:S01]  /*03c0*/  LDG.E R20, desc[UR8][R20.64] ;  /* 0x0000000814147981 */ /* 0x000ea2000c1e1900 */
[----:B------:R-:W-:Y:S02]  /*03d0*/  IADD3 R29, PT, PT, R13, 0x2, RZ ;  /* 0x000000020d1d7810 */ /* 0x000fe40007ffe0ff */
[----:B------:R-:W-:-:S03]  /*03e0*/  IADD3 R27, PT, PT, R27, UR7, RZ ;  /* 0x000000071b1b7c10 */ /* 0x000fc6000fffe0ff */
[----:B------:R-:W-:-:S04]  /*03f0*/  IMAD.WIDE.U32 R16, R29, 0x4, R8 ;  /* 0x000000041d107825 */ /* 0x000fc800078e0008 */
[----:B------:R-:W-:-:S04]  /*0400*/  IMAD.WIDE.U32 R18, R27, 0x4, R8 ;  /* 0x000000041b127825 */ /* 0x000fc800078e0008 */
[----:B--2---:R-:W-:-:S05]  /*0410*/  IMAD R25, R14, R20, R23 ;  /* 0x000000140e197224 */ /* 0x004fca00078e0217 */
[----:B------:R2:W-:Y:S04]  /*0420*/  STG.E desc[UR8][R2.64], R25 ;  /* 0x0000001902007986 */ /* 0x0005e8000c101908 */
[----:B------:R-:W1:Y:S04]  /*0430*/  LDG.E R16, desc[UR8][R16.64] ;  /* 0x0000000810107981 */ /* 0x000e68000c1e1900 */
[----:B------:R-:W1:Y:S01]  /*0440*/  LDG.E R18, desc[UR8][R18.64] ;  /* 0x0000000812127981 */ /* 0x000e62000c1e1900 */
[----:B------:R-:W-:Y:S02]  /*0450*/  IADD3 R29, PT, PT, R13, 0x3, RZ ;  /* 0x000000030d1d7810 */ /* 0x000fe40007ffe0ff */
[----:B------:R-:W-:-:S03]  /*0460*/  IADD3 R27, PT, PT, R27, UR7, RZ ;  /* 0x000000071b1b7c10 */ /* 0x000fc6000fffe0ff */
[----:B------:R-:W-:-:S04]  /*0470*/  IMAD.WIDE.U32 R14, R29, 0x4, R8 ;  /* 0x000000041d0e7825 */ /* 0x000fc800078e0008 */
[----:B------:R-:W-:-:S04]  /*0480*/  IMAD.WIDE.U32 R20, R27, 0x4, R8 ;  /* 0x000000041b147825 */ /* 0x000fc800078e0008 */
[----:B-1----:R-:W-:-:S05]  /*0490*/  IMAD R23, R16, R18, R25 ;  /* 0x0000001210177224 */ /* 0x002fca00078e0219 */
[----:B------:R1:W-:Y:S04]  /*04a0*/  STG.E desc[UR8][R2.64], R23 ;  /* 0x0000001702007986 */ /* 0x0003e8000c101908 */
[----:B------:R-:W3:Y:S04]  /*04b0*/  LDG.E R14, desc[UR8][R14.64] ;  /* 0x000000080e0e7981 */ /* 0x000ee8000c1e1900 */
[----:B------:R-:W3:Y:S01]  /*04c0*/  LDG.E R20, desc[UR8][R20.64] ;  /* 0x0000000814147981 */ /* 0x000ee2000c1e1900 */
[----:B--2---:R-:W-:-:S04]  /*04d0*/  IADD3 R25, PT, PT, R11, 0x4, RZ ;  /* 0x000000040b197810 */ /* 0x004fc80007ffe0ff */
[----:B------:R-:W-:Y:S01]  /*04e0*/  IADD3 R17, PT, PT, R6, R25, RZ ;  /* 0x0000001906117210 */ /* 0x000fe20007ffe0ff */
[----:B------:R-:W-:-:S04]  /*04f0*/  IMAD R27, R25, UR7, R0 ;  /* 0x00000007191b7c24 */ /* 0x000fc8000f8e0200 */
[----:B------:R-:W-:-:S04]  /*0500*/  IMAD.WIDE.U32 R16, R17, 0x4, R8 ;  /* 0x0000000411107825 */ /* 0x000fc800078e0008 */
[----:B------:R-:W-:-:S04]  /*0510*/  IMAD.WIDE.U32 R18, R27, 0x4, R8 ;  /* 0x000000041b127825 */ /* 0x000fc800078e0008 */
[----:B---3--:R-:W-:-:S05]  /*0520*/  IMAD R25, R14, R20, R23 ;  /* 0x000000140e197224 */ /* 0x008fca00078e0217 */
        /* <DEDUP_REMOVED lines=93> */
[----:B------:R-:W-:Y:S01]  /*0b00*/  UIADD3 UR6, UPT, UPT, UR6, 0x10, URZ ;  /* 0x0000001006067890 */ /* 0x000fe2000fffe0ff */
[----:B------:R-:W-:-:S03]  /*0b10*/  IADD3 R11, PT, PT, R11, 0x10, RZ ;  /* 0x000000100b0b7810 */ /* 0x000fc60007ffe0ff */
[----:B------:R-:W-:Y:S01]  /*0b20*/  UISETP.GE.AND UP1, UPT, UR6, -0xc, UPT ;  /* 0xfffffff40600788c */ /* 0x000fe2000bf26270 */
[----:B--2---:R-:W-:-:S05]  /*0b30*/  IMAD R15, R12, R8, R21 ;  /* 0x000000080c0f7224 */ /* 0x004fca00078e0215 */
[----:B------:R1:W-:Y:S03]  /*0b40*/  STG.E desc[UR8][R2.64], R15 ;  /* 0x0000000f02007986 */ /* 0x0003e6000c101908 */
[----:B------:R-:W-:Y:S05]  /*0b50*/  BRA.U !UP1, `(.L_x_3) ;  /* 0xfffffff509e07547 */ /* 0x000fea000b83ffff */
.L_x_2:
[----:B------:R-:W-:-:S04]  /*0b60*/  UIADD3 UR4, UPT, UPT, -UR6, URZ, URZ ;  /* 0x000000ff06047290 */ /* 0x000fc8000fffe1ff */
[----:B------:R-:W-:-:S09]  /*0b70*/  UISETP.GT.AND UP1, UPT, UR4, 0x4, UPT ;  /* 0x000000040400788c */ /* 0x000fd2000bf24270 */
[----:B------:R-:W-:Y:S05]  /*0b80*/  BRA.U !UP1, `(.L_x_4) ;  /* 0x0000000509147547 */ /* 0x000fea000b800000 */
[----:B------:R-:W2:Y:S01]  /*0b90*/  LDC.64 R8, c[0x0][0x380] ;  /* 0x0000e000ff087b82 */ /* 0x000ea20000000a00 */
[----:B------:R-:W-:Y:S01]  /*0ba0*/  IADD3 R13, PT, PT, R6, R11, RZ ;  /* 0x0000000b060d7210 */ /* 0x000fe20007ffe0ff */
[----:B-1----:R-:W-:-:S04]  /*0bb0*/  IMAD R21, R11, UR7, R0 ;  /* 0x000000070b157c24 */ /* 0x002fc8000f8e0200 */
[----:B--2---:R-:W-:-:S04]  /*0bc0*/  IMAD.WIDE.U32 R16, R13, 0x4, R8 ;  /* 0x000000040d107825 */ /* 0x004fc800078e0008 */
        /* <DEDUP_REMOVED lines=60> */
[----:B------:R-:W-:Y:S01]  /*0f90*/  IADD3 R11, PT, PT, R11, 0x8, RZ ;  /* 0x000000080b0b7810 */ /* 0x000fe20007ffe0ff */
[----:B------:R-:W-:-:S02]  /*0fa0*/  UIADD3 UR6, UPT, UPT, UR6, 0x8, URZ ;  /* 0x0000000806067890 */ /* 0x000fc4000fffe0ff */
[----:B------:R-:W-:Y:S01]  /*0fb0*/  UPLOP3.LUT UP0, UPT, UPT, UPT, UPT, 0x40, 0x4 ;  /* 0x000000000004789c */ /* 0x000fe20003f0e870 */
[----:B--2---:R-:W-:-:S05]  /*0fc0*/  IMAD R15, R12, R8, R21 ;  /* 0x000000080c0f7224 */ /* 0x004fca00078e0215 */
[----:B------:R3:W-:Y:S05]  /*0fd0*/  STG.E desc[UR8][R2.64], R15 ;  /* 0x0000000f02007986 */ /* 0x0007ea000c101908 */
.L_x_4:
[----:B------:R-:W-:-:S09]  /*0fe0*/  UISETP.NE.OR UP0, UPT, UR6, URZ, UP0 ;  /* 0x000000ff0600728c */ /* 0x000fd20008705670 */
[----:B------:R-:W-:Y:S05]  /*0ff0*/  BRA.U !UP0, `(.L_x_0) ;  /* 0x0000000108907547 */ /* 0x000fea000b800000 */
.L_x_1:
[----:B------:R-:W-:Y:S01]  /*1000*/  IADD3 R9, PT, PT, R6, R11, RZ ;  /* 0x0000000b06097210 */ /* 0x000fe20007ffe0ff */
[----:B------:R-:W-:-:S04]  /*1010*/  IMAD R19, R11, UR7, R0 ;  /* 0x000000070b137c24 */ /* 0x000fc8000f8e0200 */
[----:B0-----:R-:W-:-:S04]  /*1020*/  IMAD.WIDE.U32 R12, R9, 0x4, R4 ;  /* 0x00000004090c7825 */ /* 0x001fc800078e0004 */
[----:B------:R-:W-:Y:S02]  /*1030*/  IMAD.WIDE.U32 R16, R19, 0x4, R4 ;  /* 0x0000000413107825 */ /* 0x000fe400078e0004 */
[----:B--2---:R-:W2:Y:S04]  /*1040*/  LDG.E R12, desc[UR8][R12.64] ;  /* 0x000000080c0c7981 */ /* 0x004ea8000c1e1900 */
[----:B------:R-:W2:Y:S01]  /*1050*/  LDG.E R16, desc[UR8][R16.64] ;  /* 0x0000000810107981 */ /* 0x000ea2000c1e1900 */
[----:B-1-3--:R-:W-:Y:S02]  /*1060*/  IADD3 R23, PT, PT, R9, 0x1, RZ ;  /* 0x0000000109177810 */ /* 0x00afe40007ffe0ff */
        /* <DEDUP_REMOVED lines=13> */
[----:B------:R-:W0:Y:S04]  /*1140*/  LDG.E R12, desc[UR8][R12.64] ;  /* 0x000000080c0c7981 */ /* 0x000e28000c1e1900 */
[----:B------:R-:W0:Y:S01]  /*1150*/  LDG.E R16, desc[UR8][R16.64] ;  /* 0x0000000810107981 */ /* 0x000e22000c1e1900 */
[----:B------:R-:W-:Y:S02]  /*1160*/  IADD3 R9, PT, PT, R9, 0x3, RZ ;  /* 0x0000000309097810 */ /* 0x000fe40007ffe0ff */
[----:B------:R-:W-:-:S03]  /*1170*/  IADD3 R25, PT, PT, R25, UR7, RZ ;  /* 0x0000000719197c10 */ /* 0x000fc6000fffe0ff */
[----:B------:R-:W-:-:S04]  /*1180*/  IMAD.WIDE.U32 R8, R9, 0x4, R4 ;  /* 0x0000000409087825 */ /* 0x000fc800078e0004 */
[----:B------:R-:W-:-:S04]  /*1190*/  IMAD.WIDE.U32 R18, R25, 0x4, R4 ;  /* 0x0000000419127825 */ /* 0x000fc800078e0004 */
[----:B0-----:R-:W-:-:S05]  /*11a0*/  IMAD R21, R12, R16, R23 ;  /* 0x000000100c157224 */ /* 0x001fca00078e0217 */
[----:B------:R2:W-:Y:S04]  /*11b0*/  STG.E desc[UR8][R2.64], R21 ;  /* 0x0000001502007986 */ /* 0x0005e8000c101908 */
[----:B------:R-:W3:Y:S04]  /*11c0*/  LDG.E R8, desc[UR8][R8.64] ;  /* 0x0000000808087981 */ /* 0x000ee8000c1e1900 */
[----:B------:R-:W3:Y:S01]  /*11d0*/  LDG.E R18, desc[UR8][R18.64] ;  /* 0x0000000812127981 */ /* 0x000ee2000c1e1900 */
[----:B------:R-:W-:Y:S01]  /*11e0*/  UIADD3 UR6, UPT, UPT, UR6, 0x4, URZ ;  /* 0x0000000406067890 */ /* 0x000fe2000fffe0ff */
[----:B------:R-:W-:-:S03]  /*11f0*/  IADD3 R11, PT, PT, R11, 0x4, RZ ;  /* 0x000000040b0b7810 */ /* 0x000fc60007ffe0ff */
[----:B------:R-:W-:Y:S01]  /*1200*/  UISETP.NE.AND UP0, UPT, UR6, URZ, UPT ;  /* 0x000000ff0600728c */ /* 0x000fe2000bf05270 */
[----:B---3--:R-:W-:-:S05]  /*1210*/  IMAD R15, R8, R18, R21 ;  /* 0x00000012080f7224 */ /* 0x008fca00078e0215 */
[----:B------:R2:W-:Y:S03]  /*1220*/  STG.E desc[UR8][R2.64], R15 ;  /* 0x0000000f02007986 */ /* 0x0005e6000c101908 */
[----:B------:R-:W-:Y:S05]  /*1230*/  BRA.U UP0, `(.L_x_1) ;  /* 0xfffffffd00707547 */ /* 0x000fea000b83ffff */
.L_x_0:
[----:B------:R-:W-:-:S13]  /*1240*/  ISETP.NE.AND P0, PT, RZ, UR5, PT ;  /* 0x00000005ff007c0c */ /* 0x000fda000bf05270 */
[----:B------:R-:W-:Y:S05]  /*1250*/  @!P0 EXIT ;  /* 0x000000000000894d */ /* 0x000fea0003800000 */
[----:B------:R-:W4:Y:S01]  /*1260*/  LDC.64 R10, c[0x0][0x380] ;  /* 0x0000e000ff0a7b82 */ /* 0x000f220000000a00 */
[----:B------:R-:W-:-:S12]  /*1270*/  UIADD3 UR5, UPT, UPT, -UR5, URZ, URZ ;  /* 0x000000ff05057290 */ /* 0x000fd8000fffe1ff */
.L_x_5:
[----:B0-----:R-:W-:Y:S01]  /*1280*/  IADD3 R5, PT, PT, R6, R7, RZ ;  /* 0x0000000706057210 */ /* 0x001fe20007ffe0ff */
[----:B------:R-:W-:-:S04]  /*1290*/  IMAD R9, R7, UR7, R0 ;  /* 0x0000000707097c24 */ /* 0x000fc8000f8e0200 */
[----:B----4-:R-:W-:-:S04]  /*12a0*/  IMAD.WIDE.U32 R4, R5, 0x4, R10 ;  /* 0x0000000405047825 */ /* 0x010fc800078e000a */
[----:B------:R-:W-:Y:S02]  /*12b0*/  IMAD.WIDE.U32 R8, R9, 0x4, R10 ;  /* 0x0000000409087825 */ /* 0x000fe400078e000a */
[----:B------:R-:W1:Y:S04]  /*12c0*/  LDG.E R4, desc[UR8][R4.64] ;  /* 0x0000000804047981 */ /* 0x000e68000c1e1900 */
[----:B------:R-:W1:Y:S01]  /*12d0*/  LDG.E R8, desc[UR8][R8.64] ;  /* 0x0000000808087981 */ /* 0x000e62000c1e1900 */
[----:B------:R-:W-:Y:S01]  /*12e0*/  UIADD3 UR5, UPT, UPT, UR5, 0x1, URZ ;  /* 0x0000000105057890 */ /* 0x000fe2000fffe0ff */
[----:B------:R-:W-:-:S03]  /*12f0*/  IADD3 R7, PT, PT, R7, 0x1, RZ ;  /* 0x0000000107077810 */ /* 0x000fc60007ffe0ff */
[----:B------:R-:W-:Y:S01]  /*1300*/  UISETP.NE.AND UP0, UPT, UR5, URZ, UPT ;  /* 0x000000ff0500728c */ /* 0x000fe2000bf05270 */
[----:B-123-5:R-:W-:-:S05]  /*1310*/  IMAD R15, R4, R8, R15 ;  /* 0x00000008040f7224 */ /* 0x02efca00078e020f */
[----:B------:R0:W-:Y:S03]  /*1320*/  STG.E desc[UR8][R2.64], R15 ;  /* 0x0000000f02007986 */ /* 0x0001e6000c101908 */
[----:B------:R-:W-:Y:S05]  /*1330*/  BRA.U UP0, `(.L_x_5) ;  /* 0xfffffffd00d07547 */ /* 0x000fea000b83ffff */
[----:B------:R-:W-:Y:S05]  /*1340*/  EXIT ;  /* 0x000000000000794d */ /* 0x000fea0003800000 */
.L_x_6:
[----:B------:R-:W-:-:S00]  /*1350*/  BRA `(.L_x_6) ;  /* 0xfffffffc00fc7947 */ /* 0x000fc0000383ffff */
[----:B------:R-:W-:-:S00]  /*1360*/  NOP ;  /* 0x0000000000007918 */ /* 0x000fc00000000000 */
        /* <DEDUP_REMOVED lines=9> */
.L_x_8:


//--------------------- .text._Z10InitMatrixPj    --------------------------
	.section	.text._Z10InitMatrixPj,"ax",@progbits
	.align	128
        .global         _Z10InitMatrixPj
        .type           _Z10InitMatrixPj,@function
        .size           _Z10InitMatrixPj,(.L_x_9 - _Z10InitMatrixPj)
        .other          _Z10InitMatrixPj,@"STO_CUDA_ENTRY STV_DEFAULT"
_Z10InitMatrixPj:
.text._Z10InitMatrixPj:
[----:B------:R-:W-:Y:S01]  /*0000*/  LDC R1, c[0x0][0x37c] ;  /* 0x0000df00ff017b82 */ /* 0x000fe20000000800 */
[----:B------:R-:W0:Y:S07]  /*0010*/  S2R R0, SR_TID.X ;  /* 0x0000000000007919 */ /* 0x000e2e0000002100 */
[----:B------:R-:W0:Y:S01]  /*0020*/  S2UR UR6, SR_CTAID.X ;  /* 0x00000000000679c3 */ /* 0x000e220000002500 */
[----:B------:R-:W1:Y:S07]  /*0030*/  LDCU.64 UR4, c[0x0][0x358] ;  /* 0x00006b00ff0477ac */ /* 0x000e6e0008000a00 */
[----:B------:R-:W0:Y:S08]  /*0040*/  LDC R5, c[0x0][0x360] ;  /* 0x0000d800ff057b82 */ /* 0x000e300000000800 */
[----:B------:R-:W2:Y:S01]  /*0050*/  LDC.64 R2, c[0x0][0x380] ;  /* 0x0000e000ff027b82 */ /* 0x000ea20000000a00 */
[----:B0-----:R-:W-:-:S04]  /*0060*/  IMAD R5, R5, UR6, R0 ;  /* 0x0000000605057c24 */ /* 0x001fc8000f8e0200 */
[----:B--2---:R-:W-:-:S05]  /*0070*/  IMAD.WIDE.U32 R2, R5, 0x4, R2 ;  /* 0x0000000405027825 */ /* 0x004fca00078e0002 */
[----:B-1----:R-:W-:Y:S01]  /*0080*/  STG.E desc[UR4][R2.64], R5 ;  /* 0x0000000502007986 */ /* 0x002fe2000c101904 */
[----:B------:R-:W-:Y:S05]  /*0090*/  EXIT ;  /* 0x000000000000794d */ /* 0x000fea0003800000 */
.L_x_7:
        /* <DEDUP_REMOVED lines=14> */
.L_x_9:


//--------------------- .nv.shared.reserved.0     --------------------------
	.section	.nv.shared.reserved.0,"aw",@nobits
	.weak		__nv_reservedSMEM_offset_0_alias
	.size		__nv_reservedSMEM_offset_0_alias, 0, 64
	.other		__nv_reservedSMEM_offset_0_alias,@"STO_CUDA_RESERVED_SHARED STV_DEFAULT"
__nv_reservedSMEM_offset_0_alias:
	.zero		0
	.zero		64


//--------------------- .nv.constant0._Z6squarePjS_j --------------------------
	.section	.nv.constant0._Z6squarePjS_j,"a",@progbits
	.sectionflags	@""
	.align	4
.nv.constant0._Z6squarePjS_j:
	.zero		916


//--------------------- .nv.constant0._Z10InitMatrixPj --------------------------
	.section	.nv.constant0._Z10InitMatrixPj,"a",@progbits
	.sectionflags	@""
	.align	4
.nv.constant0._Z10InitMatrixPj:
	.zero		904


//--------------------- SYMBOLS --------------------------

	.type		.nv.reservedSmem.offset0,@object
	.size		.nv.reservedSmem.offset0,0x4
